//
// Generated by NVIDIA NVVM Compiler
//
// Compiler Build ID: CL-36424714
// Cuda compilation tools, release 13.0, V13.0.88
// Based on NVVM 20.0.0
//

.version 9.0
.target sm_100
.address_size 64

	// .globl	_Z9addKernelPiS_S_j

.visible .entry _Z9addKernelPiS_S_j(
	.param .u64 .ptr .align 1 _Z9addKernelPiS_S_j_param_0,
	.param .u64 .ptr .align 1 _Z9addKernelPiS_S_j_param_1,
	.param .u64 .ptr .align 1 _Z9addKernelPiS_S_j_param_2,
	.param .u32 _Z9addKernelPiS_S_j_param_3
)
{
	.reg .pred 	%p<3>;
	.reg .b32 	%r<14>;
	.reg .b64 	%rd<11>;

	ld.param.u64 	%rd4, [_Z9addKernelPiS_S_j_param_0];
	ld.param.u64 	%rd5, [_Z9addKernelPiS_S_j_param_1];
	ld.param.u64 	%rd6, [_Z9addKernelPiS_S_j_param_2];
	ld.param.u32 	%r6, [_Z9addKernelPiS_S_j_param_3];
	mov.u32 	%r1, %ntid.x;
	mov.u32 	%r7, %ctaid.x;
	mov.u32 	%r8, %tid.x;
	mad.lo.s32 	%r13, %r7, %r1, %r8;
	setp.ge.u32 	%p1, %r13, %r6;
	@%p1 bra 	$L__BB0_3;
	mov.u32 	%r9, %nctaid.x;
	mul.lo.s32 	%r3, %r1, %r9;
	cvta.to.global.u64 	%rd1, %rd4;
	cvta.to.global.u64 	%rd2, %rd5;
	cvta.to.global.u64 	%rd3, %rd6;
$L__BB0_2:
	mul.wide.s32 	%rd7, %r13, 4;
	add.s64 	%rd8, %rd1, %rd7;
	ld.global.u32 	%r10, [%rd8];
	add.s64 	%rd9, %rd2, %rd7;
	ld.global.u32 	%r11, [%rd9];
	add.s32 	%r12, %r11, %r10;
	add.s64 	%rd10, %rd3, %rd7;
	st.global.u32 	[%rd10], %r12;
	add.s32 	%r13, %r13, %r3;
	setp.lt.u32 	%p2, %r13, %r6;
	@%p2 bra 	$L__BB0_2;
$L__BB0_3:
	ret;

}


// ===== COMPILED SASS (sm_100) =====

	.target	sm_100

	.elftype	@"ET_EXEC"


//--------------------- .note.nv.tkinfo           --------------------------
	.section	.note.nv.tkinfo,"",@"SHT_NOTE"
	.sectionflags	@"SHF_NOTE_NV_TKINFO"
	.tkinfo
        /*0018*/ 	.word	0x00000002
        /*0030*/ 	.string	""
        /*0030*/ 	.string	"ptxas"
        /*0030*/ 	.string	"Cuda compilation tools, release 13.0, V13.0.88"
        /*0030*/ 	.string	"Build cuda_13.0.r13.0/compiler.36424714_0"
        /*0030*/ 	.string	"-arch sm_100 -m 64 "



//--------------------- .note.nv.cuinfo           --------------------------
	.section	.note.nv.cuinfo,"",@"SHT_NOTE"
	.sectionflags	@"SHF_NOTE_NV_CUINFO"
        /*0018*/ 	.short	0x0002
        /*001a*/ 	.short	0x0064
        /*001c*/ 	.short	0x0082
	.zero		2


//--------------------- .nv.info                  --------------------------
	.section	.nv.info,"",@"SHT_CUDA_INFO"
	.align	4


	//----- nvinfo : EIATTR_REGCOUNT
	.align		4
        /*0000*/ 	.byte	0x04, 0x2f
        /*0002*/ 	.short	(.L_1 - .L_0)
	.align		4
.L_0:
        /*0004*/ 	.word	index@(_Z9addKernelPiS_S_j)
        /*0008*/ 	.word	0x00000012


	//----- nvinfo : EIATTR_FRAME_SIZE
	.align		4
.L_1:
        /*000c*/ 	.byte	0x04, 0x11
        /*000e*/ 	.short	(.L_3 - .L_2)
	.align		4
.L_2:
        /*0010*/ 	.word	index@(_Z9addKernelPiS_S_j)
        /*0014*/ 	.word	0x00000000


	//----- nvinfo : EIATTR_MIN_STACK_SIZE
	.align		4
.L_3:
        /*0018*/ 	.byte	0x04, 0x12
        /*001a*/ 	.short	(.L_5 - .L_4)
	.align		4
.L_4:
        /*001c*/ 	.word	index@(_Z9addKernelPiS_S_j)
        /*0020*/ 	.word	0x00000000
.L_5:


//--------------------- .nv.compat                --------------------------
	.section	.nv.compat,"",@"SHT_CUDA_COMPAT_INFO"
	.align	4
        /*0000*/ 	.byte	0x02, 0x09, 0x00, 0x00, 0x02, 0x02, 0x01, 0x00, 0x02, 0x05, 0x05, 0x00, 0x03, 0x07, 0x01, 0x01
        /*0010*/ 	.byte	0x02, 0x03, 0x00, 0x00, 0x02, 0x06, 0x01, 0x00, 0x04, 0x0b, 0x08, 0x00, 0x09, 0x00, 0x00, 0x00
        /*0020*/ 	.byte	0x00, 0x00, 0x00, 0x00


//--------------------- .nv.info._Z9addKernelPiS_S_j --------------------------
	.section	.nv.info._Z9addKernelPiS_S_j,"",@"SHT_CUDA_INFO"
	.sectionflags	@""
	.align	4


	//----- nvinfo : EIATTR_CUDA_API_VERSION
	.align		4
        /*0000*/ 	.byte	0x04, 0x37
        /*0002*/ 	.short	(.L_7 - .L_6)
.L_6:
        /*0004*/ 	.word	0x00000082


	//----- nvinfo : EIATTR_KPARAM_INFO
	.align		4
.L_7:
        /*0008*/ 	.byte	0x04, 0x17
        /*000a*/ 	.short	(.L_9 - .L_8)
.L_8:
        /*000c*/ 	.word	0x00000000
        /*0010*/ 	.short	0x0003
        /*0012*/ 	.short	0x0018
        /*0014*/ 	.byte	0x00, 0xf0, 0x11, 0x00


	//----- nvinfo : EIATTR_KPARAM_INFO
	.align		4
.L_9:
        /*0018*/ 	.byte	0x04, 0x17
        /*001a*/ 	.short	(.L_11 - .L_10)
.L_10:
        /*001c*/ 	.word	0x00000000
        /*0020*/ 	.short	0x0002
        /*0022*/ 	.short	0x0010
        /*0024*/ 	.byte	0x00, 0xf5, 0x21, 0x00


	//----- nvinfo : EIATTR_KPARAM_INFO
	.align		4
.L_11:
        /*0028*/ 	.byte	0x04, 0x17
        /*002a*/ 	.short	(.L_13 - .L_12)
.L_12:
        /*002c*/ 	.word	0x00000000
        /*0030*/ 	.short	0x0001
        /*0032*/ 	.short	0x0008
        /*0034*/ 	.byte	0x00, 0xf5, 0x21, 0x00


	//----- nvinfo : EIATTR_KPARAM_INFO
	.align		4
.L_13:
        /*0038*/ 	.byte	0x04, 0x17
        /*003a*/ 	.short	(.L_15 - .L_14)
.L_14:
        /*003c*/ 	.word	0x00000000
        /*0040*/ 	.short	0x0000
        /*0042*/ 	.short	0x0000
        /*0044*/ 	.byte	0x00, 0xf5, 0x21, 0x00


	//----- nvinfo : EIATTR_SPARSE_MMA_MASK
	.align		4
.L_15:
        /*0048*/ 	.byte	0x03, 0x50
        /*004a*/ 	.short	0x0000


	//----- nvinfo : EIATTR_MAXREG_COUNT
	.align		4
        /*004c*/ 	.byte	0x03, 0x1b
        /*004e*/ 	.short	0x00ff


	//----- nvinfo : EIATTR_MERCURY_ISA_VERSION
	.align		4
        /*0050*/ 	.byte	0x03, 0x5f
        /*0052*/ 	.short	0x0101


	//----- nvinfo : EIATTR_VRC_CTA_INIT_COUNT
	.align		4
        /*0054*/ 	.byte	0x02, 0x4a
	.zero		1
	.zero		1


	//----- nvinfo : EIATTR_EXIT_INSTR_OFFSETS
	.align		4
        /*0058*/ 	.byte	0x04, 0x1c
        /*005a*/ 	.short	(.L_17 - .L_16)


	//   ....[0]....
.L_16:
        /*005c*/ 	.word	0x00000070


	//   ....[1]....
        /*0060*/ 	.word	0x00000180


	//----- nvinfo : EIATTR_CRS_STACK_SIZE
	.align		4
.L_17:
        /*0064*/ 	.byte	0x04, 0x1e
        /*0066*/ 	.short	(.L_19 - .L_18)
.L_18:
        /*0068*/ 	.word	0x00000000


	//----- nvinfo : EIATTR_CBANK_PARAM_SIZE
	.align		4
.L_19:
        /*006c*/ 	.byte	0x03, 0x19
        /*006e*/ 	.short	0x001c


	//----- nvinfo : EIATTR_PARAM_CBANK
	.align		4
        /*0070*/ 	.byte	0x04, 0x0a
        /*0072*/ 	.short	(.L_21 - .L_20)
	.align		4
.L_20:
        /*0074*/ 	.word	index@(.nv.constant0._Z9addKernelPiS_S_j)
        /*0078*/ 	.short	0x0380
        /*007a*/ 	.short	0x001c


	//----- nvinfo : EIATTR_SW_WAR
	.align		4
.L_21:
        /*007c*/ 	.byte	0x04, 0x36
        /*007e*/ 	.short	(.L_23 - .L_22)
.L_22:
        /*0080*/ 	.word	0x00000008
.L_23:


//--------------------- .nv.callgraph             --------------------------
	.section	.nv.callgraph,"",@"SHT_CUDA_CALLGRAPH"
	.align	4
	.sectionentsize	8
	.align		4
        /*0000*/ 	.word	0x00000000
	.align		4
        /*0004*/ 	.word	0xffffffff
	.align		4
        /*0008*/ 	.word	0x00000000
	.align		4
        /*000c*/ 	.word	0xfffffffe
	.align		4
        /*0010*/ 	.word	0x00000000
	.align		4
        /*0014*/ 	.word	0xfffffffd
	.align		4
        /*0018*/ 	.word	0x00000000
	.align		4
        /*001c*/ 	.word	0xfffffffc


//--------------------- .text._Z9addKernelPiS_S_j --------------------------
	.section	.text._Z9addKernelPiS_S_j,"ax",@progbits
	.align	128
        .global         _Z9addKernelPiS_S_j
        .type           _Z9addKernelPiS_S_j,@function
        .size           _Z9addKernelPiS_S_j,(.L_x_2 - _Z9addKernelPiS_S_j)
        .other          _Z9addKernelPiS_S_j,@"STO_CUDA_ENTRY STV_DEFAULT"
_Z9addKernelPiS_S_j:
.text._Z9addKernelPiS_S_j:
[----:B------:R-:W-:Y:S01]  /*0000*/  LDC R1, c[0x0][0x37c] ;  /* 0x0000df00ff017b82 */ /* 0x000fe20000000800 */
[----:B------:R-:W0:Y:S01]  /*0010*/  S2R R0, SR_CTAID.X ;  /* 0x0000000000007919 */ /* 0x000e220000002500 */
[----:B------:R-:W0:Y:S01]  /*0020*/  LDCU UR4, c[0x0][0x360] ;  /* 0x00006c00ff0477ac */ /* 0x000e220008000800 */
[----:B------:R-:W0:Y:S01]  /*0030*/  S2R R3, SR_TID.X ;  /* 0x0000000000037919 */ /* 0x000e220000002100 */
[----:B------:R-:W1:Y:S01]  /*0040*/  LDCU UR8, c[0x0][0x398] ;  /* 0x00007300ff0877ac */ /* 0x000e620008000800 */
[----:B0-----:R-:W-:-:S05]  /*0050*/  IMAD R0, R0, UR4, R3 ;  /* 0x0000000400007c24 */ /* 0x001fca000f8e0203 */
[----:B-1----:R-:W-:-:S13]  /*0060*/  ISETP.GE.U32.AND P0, PT, R0, UR8, PT ;  /* 0x0000000800007c0c */ /* 0x002fda000bf06070 */
[----:B------:R-:W-:Y:S05]  /*0070*/  @P0 EXIT ;  /* 0x000000000000094d */ /* 0x000fea0003800000 */
[----:B------:R-:W0:Y:S01]  /*0080*/  LDC.64 R12, c[0x0][0x390] ;  /* 0x0000e400ff0c7b82 */ /* 0x000e220000000a00 */
[----:B------:R-:W1:Y:S01]  /*0090*/  LDCU UR5, c[0x0][0x370] ;  /* 0x00006e00ff0577ac */ /* 0x000e620008000800 */
[----:B------:R-:W2:Y:S06]  /*00a0*/  LDCU.64 UR6, c[0x0][0x358] ;  /* 0x00006b00ff0677ac */ /* 0x000eac0008000a00 */
[----:B------:R-:W3:Y:S08]  /*00b0*/  LDC.64 R8, c[0x0][0x380] ;  /* 0x0000e000ff087b82 */ /* 0x000ef00000000a00 */
[----:B------:R-:W4:Y:S01]  /*00c0*/  LDC.64 R10, c[0x0][0x388] ;  /* 0x0000e200ff0a7b82 */ /* 0x000f220000000a00 */
[----:B-1----:R-:W-:-:S12]  /*00d0*/  UIMAD UR4, UR4, UR5, URZ ;  /* 0x00000005040472a4 */ /* 0x002fd8000f8e02ff */
.L_x_0:
[----:B---3--:R-:W-:-:S04]  /*00e0*/  IMAD.WIDE R2, R0, 0x4, R8 ;  /* 0x0000000400027825 */ /* 0x008fc800078e0208 */
[C---:B----4-:R-:W-:Y:S02]  /*00f0*/  IMAD.WIDE R4, R0.reuse, 0x4, R10 ;  /* 0x0000000400047825 */ /* 0x050fe400078e020a */
[----:B--2---:R-:W2:Y:S04]  /*0100*/  LDG.E R2, desc[UR6][R2.64] ;  /* 0x0000000602027981 */ /* 0x004ea8000c1e1900 */
[----:B------:R-:W2:Y:S01]  /*0110*/  LDG.E R5, desc[UR6][R4.64] ;  /* 0x0000000604057981 */ /* 0x000ea2000c1e1900 */
[C---:B01----:R-:W-:Y:S01]  /*0120*/  IMAD.WIDE R6, R0.reuse, 0x4, R12 ;  /* 0x0000000400067825 */ /* 0x043fe200078e020c */
[----:B------:R-:W-:-:S04]  /*0130*/  IADD3 R0, PT, PT, R0, UR4, RZ ;  /* 0x0000000400007c10 */ /* 0x000fc8000fffe0ff */
[----:B------:R-:W-:Y:S02]  /*0140*/  ISETP.GE.U32.AND P0, PT, R0, UR8, PT ;  /* 0x0000000800007c0c */ /* 0x000fe4000bf06070 */
[----:B--2---:R-:W-:-:S05]  /*0150*/  IADD3 R15, PT, PT, R2, R5, RZ ;  /* 0x00000005020f7210 */ /* 0x004fca0007ffe0ff */
[----:B------:R1:W-:Y:S06]  /*0160*/  STG.E desc[UR6][R6.64], R15 ;  /* 0x0000000f06007986 */ /* 0x0003ec000c101906 */
[----:B------:R-:W-:Y:S05]  /*0170*/  @!P0 BRA `(.L_x_0) ;  /* 0xfffffffc00d88947 */ /* 0x000fea000383ffff */
[----:B------:R-:W-:Y:S05]  /*0180*/  EXIT ;  /* 0x000000000000794d */ /* 0x000fea0003800000 */
.L_x_1:
[----:B------:R-:W-:-:S00]  /*0190*/  BRA `(.L_x_1) ;  /* 0xfffffffc00fc7947 */ /* 0x000fc0000383ffff */
[----:B------:R-:W-:-:S00]  /*01a0*/  NOP ;  /* 0x0000000000007918 */ /* 0x000fc00000000000 */
        /* <DEDUP_REMOVED lines=13> */
.L_x_2:


//--------------------- .nv.shared.reserved.0     --------------------------
	.section	.nv.shared.reserved.0,"aw",@nobits
	.weak		__nv_reservedSMEM_offset_0_alias
	.size		__nv_reservedSMEM_offset_0_alias, 0, 64
	.other		__nv_reservedSMEM_offset_0_alias,@"STO_CUDA_RESERVED_SHARED STV_DEFAULT"
__nv_reservedSMEM_offset_0_alias:
	.zero		0
	.zero		64


//--------------------- .nv.constant0._Z9addKernelPiS_S_j --------------------------
	.section	.nv.constant0._Z9addKernelPiS_S_j,"a",@progbits
	.sectionflags	@""
	.align	4
.nv.constant0._Z9addKernelPiS_S_j:
	.zero		924


//--------------------- SYMBOLS --------------------------

	.type		.nv.reservedSmem.offset0,@object
	.size		.nv.reservedSmem.offset0,0x4
